	.headerflags	@"EF_CUDA_TEXMODE_UNIFIED EF_CUDA_64BIT_ADDRESS EF_CUDA_ACCELERATORS EF_CUDA_SM90 EF_CUDA_VIRTUAL_SM(EF_CUDA_SM90)"
	.elftype	@"ET_EXEC"


//--------------------- .nv.info                  --------------------------
	.section	.nv.info,"",@"SHT_CUDA_INFO"
	.align	4


	//----- nvinfo : EIATTR_REGCOUNT
	.align		4
        /*0000*/ 	.byte	0x04, 0x2f
        /*0002*/ 	.short	(.L_1 - .L_0)
	.align		4
.L_0:
        /*0004*/ 	.word	index@(triton_poi_fused_convolution_leaky_relu_5)
        /*0008*/ 	.word	0x0000000e


	//----- nvinfo : EIATTR_MIN_STACK_SIZE
	.align		4
.L_1:
        /*000c*/ 	.byte	0x04, 0x12
        /*000e*/ 	.short	(.L_3 - .L_2)
	.align		4
.L_2:
        /*0010*/ 	.word	index@(triton_poi_fused_convolution_leaky_relu_5)
        /*0014*/ 	.word	0x00000000


	//----- nvinfo : EIATTR_FRAME_SIZE
	.align		4
.L_3:
        /*0018*/ 	.byte	0x04, 0x11
        /*001a*/ 	.short	(.L_5 - .L_4)
	.align		4
.L_4:
        /*001c*/ 	.word	index@(triton_poi_fused_convolution_leaky_relu_5)
        /*0020*/ 	.word	0x00000000


	//----- nvinfo : EIATTR_MIN_STACK_SIZE
	.align		4
.L_5:
        /*0024*/ 	.byte	0x04, 0x12
        /*0026*/ 	.short	(.L_7 - .L_6)
	.align		4
.L_6:
        /*0028*/ 	.word	index@(triton_poi_fused_convolution_leaky_relu_5)
        /*002c*/ 	.word	0x00000000
.L_7:


//--------------------- .nv.info.triton_poi_fused_convolution_leaky_relu_5 --------------------------
	.section	.nv.info.triton_poi_fused_convolution_leaky_relu_5,"",@"SHT_CUDA_INFO"
	.sectionflags	@""
	.align	4


	//----- nvinfo : EIATTR_CUDA_API_VERSION
	.align		4
        /*0000*/ 	.byte	0x04, 0x37
        /*0002*/ 	.short	(.L_9 - .L_8)
.L_8:
        /*0004*/ 	.word	0x0000007c


	//----- nvinfo : EIATTR_KPARAM_INFO
	.align		4
.L_9:
        /*0008*/ 	.byte	0x04, 0x17
        /*000a*/ 	.short	(.L_11 - .L_10)
.L_10:
        /*000c*/ 	.word	0x00000000
        /*0010*/ 	.short	0x0003
        /*0012*/ 	.short	0x0018
        /*0014*/ 	.byte	0x00, 0xf0, 0x11, 0x00


	//----- nvinfo : EIATTR_KPARAM_INFO
	.align		4
.L_11:
        /*0018*/ 	.byte	0x04, 0x17
        /*001a*/ 	.short	(.L_13 - .L_12)
.L_12:
        /*001c*/ 	.word	0x00000000
        /*0020*/ 	.short	0x0002
        /*0022*/ 	.short	0x0010
        /*0024*/ 	.byte	0x00, 0xf4, 0x21, 0x00


	//----- nvinfo : EIATTR_KPARAM_INFO
	.align		4
.L_13:
        /*0028*/ 	.byte	0x04, 0x17
        /*002a*/ 	.short	(.L_15 - .L_14)
.L_14:
        /*002c*/ 	.word	0x00000000
        /*0030*/ 	.short	0x0001
        /*0032*/ 	.short	0x0008
        /*0034*/ 	.byte	0x00, 0xf4, 0x21, 0x00


	//----- nvinfo : EIATTR_KPARAM_INFO
	.align		4
.L_15:
        /*0038*/ 	.byte	0x04, 0x17
        /*003a*/ 	.short	(.L_17 - .L_16)
.L_16:
        /*003c*/ 	.word	0x00000000
        /*0040*/ 	.short	0x0000
        /*0042*/ 	.short	0x0000
        /*0044*/ 	.byte	0x00, 0xf4, 0x21, 0x00


	//----- nvinfo : EIATTR_SPARSE_MMA_MASK
	.align		4
.L_17:
        /*0048*/ 	.byte	0x03, 0x50
        /*004a*/ 	.short	0x0000


	//----- nvinfo : EIATTR_MAXREG_COUNT
	.align		4
        /*004c*/ 	.byte	0x03, 0x1b
        /*004e*/ 	.short	0x00ff


	//----- nvinfo : EIATTR_EXIT_INSTR_OFFSETS
	.align		4
        /*0050*/ 	.byte	0x04, 0x1c
        /*0052*/ 	.short	(.L_19 - .L_18)


	//   ....[0]....
.L_18:
        /*0054*/ 	.word	0x000001f0


	//----- nvinfo : EIATTR_REQNTID
	.align		4
.L_19:
        /*0058*/ 	.byte	0x04, 0x10
        /*005a*/ 	.short	(.L_21 - .L_20)
.L_20:
        /*005c*/ 	.word	0x00000080
        /*0060*/ 	.word	0x00000001
        /*0064*/ 	.word	0x00000001


	//----- nvinfo : EIATTR_CBANK_PARAM_SIZE
	.align		4
.L_21:
        /*0068*/ 	.byte	0x03, 0x19
        /*006a*/ 	.short	0x001c


	//----- nvinfo : EIATTR_PARAM_CBANK
	.align		4
        /*006c*/ 	.byte	0x04, 0x0a
        /*006e*/ 	.short	(.L_23 - .L_22)
	.align		4
.L_22:
        /*0070*/ 	.word	index@(.nv.constant0.triton_poi_fused_convolution_leaky_relu_5)
        /*0074*/ 	.short	0x0210
        /*0076*/ 	.short	0x001c


	//----- nvinfo : EIATTR_SW_WAR
	.align		4
.L_23:
        /*0078*/ 	.byte	0x04, 0x36
        /*007a*/ 	.short	(.L_25 - .L_24)
.L_24:
        /*007c*/ 	.word	0x00000008
.L_25:


//--------------------- .nv.callgraph             --------------------------
	.section	.nv.callgraph,"",@"SHT_CUDA_CALLGRAPH"
	.align	4
	.sectionentsize	8
	.align		4
        /*0000*/ 	.word	0x00000000
	.align		4
        /*0004*/ 	.word	0xffffffff
	.align		4
        /*0008*/ 	.word	0x00000000
	.align		4
        /*000c*/ 	.word	0xfffffffe
	.align		4
        /*0010*/ 	.word	0x00000000
	.align		4
        /*0014*/ 	.word	0xfffffffd
	.align		4
        /*0018*/ 	.word	0x00000000
	.align		4
        /*001c*/ 	.word	0xfffffffc


//--------------------- .text.triton_poi_fused_convolution_leaky_relu_5 --------------------------
	.section	.text.triton_poi_fused_convolution_leaky_relu_5,"ax",@progbits
	.align	128
        .global         triton_poi_fused_convolution_leaky_relu_5
        .type           triton_poi_fused_convolution_leaky_relu_5,@function
        .size           triton_poi_fused_convolution_leaky_relu_5,(.L_x_1 - triton_poi_fused_convolution_leaky_relu_5)
        .other          triton_poi_fused_convolution_leaky_relu_5,@"STO_CUDA_ENTRY STV_DEFAULT"
triton_poi_fused_convolution_leaky_relu_5:
.text.triton_poi_fused_convolution_leaky_relu_5:
[----:B------:R-:W-:Y:S01]  /*0000*/  LDC R1, c[0x0][0x28] ;  /* 0x00000a00ff017b82 */ /* 0x000fe20000000800 */
[----:B------:R-:W1:Y:S07]  /*0010*/  S2R R0, SR_TID.X ;  /* 0x0000000000007919 */ /* 0x000e6e0000002100 */
[----:B------:R-:W2:Y:S01]  /*0020*/  LDC.64 R4, c[0x0][0x220] ;  /* 0x00008800ff047b82 */ /* 0x000ea20000000a00 */
[----:B------:R-:W-:Y:S01]  /*0030*/  ULDC.64 UR4, c[0x0][0x208] ;  /* 0x0000820000047ab9 */ /* 0x000fe20000000a00 */
[----:B------:R-:W3:Y:S06]  /*0040*/  S2R R9, SR_CTAID.X ;  /* 0x0000000000097919 */ /* 0x000eec0000002500 */
[----:B------:R-:W4:Y:S01]  /*0050*/  LDC.64 R6, c[0x0][0x218] ;  /* 0x00008600ff067b82 */ /* 0x000f220000000a00 */
[----:B-1----:R-:W-:-:S02]  /*0060*/  LOP3.LUT R0, R0, 0x7f, RZ, 0xc0, !PT ;  /* 0x0000007f00007812 */ /* 0x002fc400078ec0ff */
[----:B---3--:R-:W-:-:S03]  /*0070*/  SHF.R.S32.HI R2, RZ, 0x18, R9 ;  /* 0x00000018ff027819 */ /* 0x008fc60000011409 */
[----:B------:R-:W-:Y:S01]  /*0080*/  IMAD R9, R9, 0x80, R0 ;  /* 0x0000008009097824 */ /* 0x000fe200078e0200 */
[----:B------:R-:W-:-:S03]  /*0090*/  SGXT R0, R2, 0x1 ;  /* 0x000000010200781a */ /* 0x000fc60000000200 */
[----:B----4-:R-:W-:Y:S01]  /*00a0*/  IMAD.WIDE R6, R9, 0x4, R6 ;  /* 0x0000000409067825 */ /* 0x010fe200078e0206 */
[----:B------:R-:W1:Y:S01]  /*00b0*/  LDC.64 R2, c[0x0][0x210] ;  /* 0x00008400ff027b82 */ /* 0x000e620000000a00 */
[----:B------:R-:W-:-:S04]  /*00c0*/  LEA.HI R0, R0, R9, RZ, 0x2 ;  /* 0x0000000900007211 */ /* 0x000fc800078f10ff */
[--C-:B------:R-:W-:Y:S02]  /*00d0*/  SHF.R.S32.HI R8, RZ, 0x2, R0.reuse ;  /* 0x00000002ff087819 */ /* 0x100fe40000011400 */
[----:B------:R-:W-:-:S04]  /*00e0*/  SHF.R.S32.HI R11, RZ, 0x1f, R0 ;  /* 0x0000001fff0b7819 */ /* 0x000fc80000011400 */
[----:B------:R-:W-:-:S04]  /*00f0*/  LEA.HI R11, R11, R8, RZ, 0x8 ;  /* 0x000000080b0b7211 */ /* 0x000fc800078f40ff */
[----:B------:R-:W-:-:S05]  /*0100*/  LOP3.LUT R11, R11, 0xffffff00, RZ, 0xc0, !PT ;  /* 0xffffff000b0b7812 */ /* 0x000fca00078ec0ff */
[----:B------:R-:W-:Y:S02]  /*0110*/  IMAD.IADD R11, R8, 0x1, -R11 ;  /* 0x00000001080b7824 */ /* 0x000fe400078e0a0b */
[----:B------:R-:W3:Y:S01]  /*0120*/  LDG.E R8, desc[UR4][R6.64] ;  /* 0x0000000406087981 */ /* 0x000ee2000c1e1900 */
[----:B-1----:R-:W-:-:S04]  /*0130*/  IMAD.WIDE R2, R9, 0x4, R2 ;  /* 0x0000000409027825 */ /* 0x002fc800078e0202 */
[----:B--2---:R-:W-:Y:S01]  /*0140*/  IMAD.WIDE R4, R11, 0x4, R4 ;  /* 0x000000040b047825 */ /* 0x004fe200078e0204 */
[----:B------:R-:W2:Y:S05]  /*0150*/  LDG.E R0, desc[UR4][R2.64] ;  /* 0x0000000402007981 */ /* 0x000eaa000c1e1900 */
[----:B------:R-:W2:Y:S02]  /*0160*/  LDG.E.EL R5, desc[UR4][R4.64] ;  /* 0x0000000404057981 */ /* 0x000ea4000c2e1900 */
[C---:B--2---:R-:W-:Y:S02]  /*0170*/  FSETP.GT.AND P0, PT, R0.reuse, -R5, PT ;  /* 0x800000050000720b */ /* 0x044fe40003f04000 */
[C---:B---3--:R-:W-:Y:S01]  /*0180*/  FSETP.GT.AND P1, PT, R5.reuse, -R8, PT ;  /* 0x800000080500720b */ /* 0x048fe20003f24000 */
[----:B------:R-:W-:Y:S01]  /*0190*/  FADD R9, R0, R5 ;  /* 0x0000000500097221 */ /* 0x000fe20000000000 */
[----:B------:R-:W-:-:S09]  /*01a0*/  FADD R11, R5, R8 ;  /* 0x00000008050b7221 */ /* 0x000fd20000000000 */
[----:B------:R-:W-:Y:S02]  /*01b0*/  @!P0 FMUL R9, R9, 0.10000000149011611938 ;  /* 0x3dcccccd09098820 */ /* 0x000fe40000400000 */
[----:B------:R-:W-:-:S03]  /*01c0*/  @!P1 FMUL R11, R11, 0.10000000149011611938 ;  /* 0x3dcccccd0b0b9820 */ /* 0x000fc60000400000 */
[----:B------:R-:W-:Y:S04]  /*01d0*/  STG.E desc[UR4][R2.64], R9 ;  /* 0x0000000902007986 */ /* 0x000fe8000c101904 */
[----:B------:R-:W-:Y:S01]  /*01e0*/  STG.E desc[UR4][R6.64], R11 ;  /* 0x0000000b06007986 */ /* 0x000fe2000c101904 */
[----:B------:R-:W-:Y:S05]  /*01f0*/  EXIT ;  /* 0x000000000000794d */ /* 0x000fea0003800000 */
.L_x_0:
[----:B------:R-:W-:-:S00]  /*0200*/  BRA `(.L_x_0) ;  /* 0xfffffffc00fc7947 */ /* 0x000fc0000383ffff */
[----:B------:R-:W-:-:S00]  /*0210*/  NOP ;  /* 0x0000000000007918 */ /* 0x000fc00000000000 */
        /* <DEDUP_REMOVED lines=14> */
.L_x_1:


//--------------------- .nv.constant0.triton_poi_fused_convolution_leaky_relu_5 --------------------------
	.section	.nv.constant0.triton_poi_fused_convolution_leaky_relu_5,"a",@progbits
	.sectionflags	@""
	.align	4
.nv.constant0.triton_poi_fused_convolution_leaky_relu_5:
	.zero		556
